//
// Generated by NVIDIA NVVM Compiler
//
// Compiler Build ID: CL-36424714
// Cuda compilation tools, release 13.0, V13.0.88
// Based on NVVM 20.0.0
//

.version 9.0
.target sm_100
.address_size 64

	// .globl	_Z8timestepP8particle4seedi

.visible .entry _Z8timestepP8particle4seedi(
	.param .u64 .ptr .align 1 _Z8timestepP8particle4seedi_param_0,
	.param .align 4 .b8 _Z8timestepP8particle4seedi_param_1[12],
	.param .u32 _Z8timestepP8particle4seedi_param_2
)
{
	.reg .pred 	%p<2>;
	.reg .b32 	%r<30>;
	.reg .b32 	%f<10>;
	.reg .b64 	%rd<5>;

	ld.param.u32 	%r4, [_Z8timestepP8particle4seedi_param_1+8];
	ld.param.u32 	%r3, [_Z8timestepP8particle4seedi_param_1+4];
	ld.param.u32 	%r2, [_Z8timestepP8particle4seedi_param_1];
	ld.param.u64 	%rd1, [_Z8timestepP8particle4seedi_param_0];
	ld.param.u32 	%r5, [_Z8timestepP8particle4seedi_param_2];
	mov.u32 	%r6, %ctaid.x;
	mov.u32 	%r7, %ntid.x;
	mov.u32 	%r8, %tid.x;
	mad.lo.s32 	%r1, %r6, %r7, %r8;
	setp.gt.s32 	%p1, %r1, 9999;
	@%p1 bra 	$L__BB0_2;
	cvta.to.global.u64 	%rd2, %rd1;
	mad.lo.s32 	%r9, %r2, %r1, %r5;
	mul.hi.s32 	%r10, %r9, 1759218605;
	shr.u32 	%r11, %r10, 31;
	shr.s32 	%r12, %r10, 12;
	add.s32 	%r13, %r12, %r11;
	mul.lo.s32 	%r14, %r13, 10000;
	sub.s32 	%r15, %r9, %r14;
	cvt.rn.f32.s32 	%f1, %r15;
	mul.wide.s32 	%rd3, %r1, 24;
	add.s64 	%rd4, %rd2, %rd3;
	st.global.f32 	[%rd4+12], %f1;
	mad.lo.s32 	%r16, %r3, %r1, %r5;
	mul.hi.s32 	%r17, %r16, 1759218605;
	shr.u32 	%r18, %r17, 31;
	shr.s32 	%r19, %r17, 12;
	add.s32 	%r20, %r19, %r18;
	mul.lo.s32 	%r21, %r20, 10000;
	sub.s32 	%r22, %r16, %r21;
	cvt.rn.f32.s32 	%f2, %r22;
	st.global.f32 	[%rd4+16], %f2;
	mad.lo.s32 	%r23, %r4, %r1, %r5;
	mul.hi.s32 	%r24, %r23, 1759218605;
	shr.u32 	%r25, %r24, 31;
	shr.s32 	%r26, %r24, 12;
	add.s32 	%r27, %r26, %r25;
	mul.lo.s32 	%r28, %r27, 10000;
	sub.s32 	%r29, %r23, %r28;
	cvt.rn.f32.s32 	%f3, %r29;
	st.global.f32 	[%rd4+20], %f3;
	ld.global.f32 	%f4, [%rd4];
	add.f32 	%f5, %f4, %f1;
	st.global.f32 	[%rd4], %f5;
	ld.global.f32 	%f6, [%rd4+4];
	add.f32 	%f7, %f6, %f2;
	st.global.f32 	[%rd4+4], %f7;
	ld.global.f32 	%f8, [%rd4+8];
	add.f32 	%f9, %f8, %f3;
	st.global.f32 	[%rd4+8], %f9;
$L__BB0_2:
	ret;

}


// ===== COMPILED SASS (sm_100) =====

	.target	sm_100

	.elftype	@"ET_EXEC"


//--------------------- .note.nv.tkinfo           --------------------------
	.section	.note.nv.tkinfo,"",@"SHT_NOTE"
	.sectionflags	@"SHF_NOTE_NV_TKINFO"
	.tkinfo
        /*0018*/ 	.word	0x00000002
        /*0030*/ 	.string	""
        /*0030*/ 	.string	"ptxas"
        /*0030*/ 	.string	"Cuda compilation tools, release 13.0, V13.0.88"
        /*0030*/ 	.string	"Build cuda_13.0.r13.0/compiler.36424714_0"
        /*0030*/ 	.string	"-arch sm_100 -m 64 "



//--------------------- .note.nv.cuinfo           --------------------------
	.section	.note.nv.cuinfo,"",@"SHT_NOTE"
	.sectionflags	@"SHF_NOTE_NV_CUINFO"
        /*0018*/ 	.short	0x0002
        /*001a*/ 	.short	0x0064
        /*001c*/ 	.short	0x0082
	.zero		2


//--------------------- .nv.info                  --------------------------
	.section	.nv.info,"",@"SHT_CUDA_INFO"
	.align	4


	//----- nvinfo : EIATTR_REGCOUNT
	.align		4
        /*0000*/ 	.byte	0x04, 0x2f
        /*0002*/ 	.short	(.L_1 - .L_0)
	.align		4
.L_0:
        /*0004*/ 	.word	index@(_Z8timestepP8particle4seedi)
        /*0008*/ 	.word	0x00000013


	//----- nvinfo : EIATTR_FRAME_SIZE
	.align		4
.L_1:
        /*000c*/ 	.byte	0x04, 0x11
        /*000e*/ 	.short	(.L_3 - .L_2)
	.align		4
.L_2:
        /*0010*/ 	.word	index@(_Z8timestepP8particle4seedi)
        /*0014*/ 	.word	0x00000000


	//----- nvinfo : EIATTR_MIN_STACK_SIZE
	.align		4
.L_3:
        /*0018*/ 	.byte	0x04, 0x12
        /*001a*/ 	.short	(.L_5 - .L_4)
	.align		4
.L_4:
        /*001c*/ 	.word	index@(_Z8timestepP8particle4seedi)
        /*0020*/ 	.word	0x00000000
.L_5:


//--------------------- .nv.compat                --------------------------
	.section	.nv.compat,"",@"SHT_CUDA_COMPAT_INFO"
	.align	4
        /*0000*/ 	.byte	0x02, 0x09, 0x00, 0x00, 0x02, 0x02, 0x01, 0x00, 0x02, 0x05, 0x05, 0x00, 0x03, 0x07, 0x01, 0x01
        /*0010*/ 	.byte	0x02, 0x03, 0x00, 0x00, 0x02, 0x06, 0x01, 0x00, 0x04, 0x0b, 0x08, 0x00, 0x09, 0x00, 0x00, 0x00
        /*0020*/ 	.byte	0x00, 0x00, 0x00, 0x00


//--------------------- .nv.info._Z8timestepP8particle4seedi --------------------------
	.section	.nv.info._Z8timestepP8particle4seedi,"",@"SHT_CUDA_INFO"
	.sectionflags	@""
	.align	4


	//----- nvinfo : EIATTR_CUDA_API_VERSION
	.align		4
        /*0000*/ 	.byte	0x04, 0x37
        /*0002*/ 	.short	(.L_7 - .L_6)
.L_6:
        /*0004*/ 	.word	0x00000082


	//----- nvinfo : EIATTR_KPARAM_INFO
	.align		4
.L_7:
        /*0008*/ 	.byte	0x04, 0x17
        /*000a*/ 	.short	(.L_9 - .L_8)
.L_8:
        /*000c*/ 	.word	0x00000000
        /*0010*/ 	.short	0x0002
        /*0012*/ 	.short	0x0014
        /*0014*/ 	.byte	0x00, 0xf0, 0x11, 0x00


	//----- nvinfo : EIATTR_KPARAM_INFO
	.align		4
.L_9:
        /*0018*/ 	.byte	0x04, 0x17
        /*001a*/ 	.short	(.L_11 - .L_10)
.L_10:
        /*001c*/ 	.word	0x00000000
        /*0020*/ 	.short	0x0001
        /*0022*/ 	.short	0x0008
        /*0024*/ 	.byte	0x00, 0xf0, 0x31, 0x00


	//----- nvinfo : EIATTR_KPARAM_INFO
	.align		4
.L_11:
        /*0028*/ 	.byte	0x04, 0x17
        /*002a*/ 	.short	(.L_13 - .L_12)
.L_12:
        /*002c*/ 	.word	0x00000000
        /*0030*/ 	.short	0x0000
        /*0032*/ 	.short	0x0000
        /*0034*/ 	.byte	0x00, 0xf5, 0x21, 0x00


	//----- nvinfo : EIATTR_SPARSE_MMA_MASK
	.align		4
.L_13:
        /*0038*/ 	.byte	0x03, 0x50
        /*003a*/ 	.short	0x0000


	//----- nvinfo : EIATTR_MAXREG_COUNT
	.align		4
        /*003c*/ 	.byte	0x03, 0x1b
        /*003e*/ 	.short	0x00ff


	//----- nvinfo : EIATTR_MERCURY_ISA_VERSION
	.align		4
        /*0040*/ 	.byte	0x03, 0x5f
        /*0042*/ 	.short	0x0101


	//----- nvinfo : EIATTR_VRC_CTA_INIT_COUNT
	.align		4
        /*0044*/ 	.byte	0x02, 0x4a
	.zero		1
	.zero		1


	//----- nvinfo : EIATTR_EXIT_INSTR_OFFSETS
	.align		4
        /*0048*/ 	.byte	0x04, 0x1c
        /*004a*/ 	.short	(.L_15 - .L_14)


	//   ....[0]....
.L_14:
        /*004c*/ 	.word	0x00000060


	//   ....[1]....
        /*0050*/ 	.word	0x000002a0


	//----- nvinfo : EIATTR_CBANK_PARAM_SIZE
	.align		4
.L_15:
        /*0054*/ 	.byte	0x03, 0x19
        /*0056*/ 	.short	0x0018


	//----- nvinfo : EIATTR_PARAM_CBANK
	.align		4
        /*0058*/ 	.byte	0x04, 0x0a
        /*005a*/ 	.short	(.L_17 - .L_16)
	.align		4
.L_16:
        /*005c*/ 	.word	index@(.nv.constant0._Z8timestepP8particle4seedi)
        /*0060*/ 	.short	0x0380
        /*0062*/ 	.short	0x0018


	//----- nvinfo : EIATTR_SW_WAR
	.align		4
.L_17:
        /*0064*/ 	.byte	0x04, 0x36
        /*0066*/ 	.short	(.L_19 - .L_18)
.L_18:
        /*0068*/ 	.word	0x00000008
.L_19:


//--------------------- .nv.callgraph             --------------------------
	.section	.nv.callgraph,"",@"SHT_CUDA_CALLGRAPH"
	.align	4
	.sectionentsize	8
	.align		4
        /*0000*/ 	.word	0x00000000
	.align		4
        /*0004*/ 	.word	0xffffffff
	.align		4
        /*0008*/ 	.word	0x00000000
	.align		4
        /*000c*/ 	.word	0xfffffffe
	.align		4
        /*0010*/ 	.word	0x00000000
	.align		4
        /*0014*/ 	.word	0xfffffffd
	.align		4
        /*0018*/ 	.word	0x00000000
	.align		4
        /*001c*/ 	.word	0xfffffffc


//--------------------- .text._Z8timestepP8particle4seedi --------------------------
	.section	.text._Z8timestepP8particle4seedi,"ax",@progbits
	.align	128
        .global         _Z8timestepP8particle4seedi
        .type           _Z8timestepP8particle4seedi,@function
        .size           _Z8timestepP8particle4seedi,(.L_x_1 - _Z8timestepP8particle4seedi)
        .other          _Z8timestepP8particle4seedi,@"STO_CUDA_ENTRY STV_DEFAULT"
_Z8timestepP8particle4seedi:
.text._Z8timestepP8particle4seedi:
[----:B------:R-:W-:Y:S01]  /*0000*/  LDC R1, c[0x0][0x37c] ;  /* 0x0000df00ff017b82 */ /* 0x000fe20000000800 */
[----:B------:R-:W0:Y:S07]  /*0010*/  S2R R3, SR_TID.X ;  /* 0x0000000000037919 */ /* 0x000e2e0000002100 */
[----:B------:R-:W0:Y:S08]  /*0020*/  S2UR UR4, SR_CTAID.X ;  /* 0x00000000000479c3 */ /* 0x000e300000002500 */
[----:B------:R-:W0:Y:S02]  /*0030*/  LDC R0, c[0x0][0x360] ;  /* 0x0000d800ff007b82 */ /* 0x000e240000000800 */
[----:B0-----:R-:W-:-:S05]  /*0040*/  IMAD R0, R0, UR4, R3 ;  /* 0x0000000400007c24 */ /* 0x001fca000f8e0203 */
[----:B------:R-:W-:-:S13]  /*0050*/  ISETP.GT.AND P0, PT, R0, 0x270f, PT ;  /* 0x0000270f0000780c */ /* 0x000fda0003f04270 */
[----:B------:R-:W-:Y:S05]  /*0060*/  @P0 EXIT ;  /* 0x000000000000094d */ /* 0x000fea0003800000 */
[----:B------:R-:W0:Y:S01]  /*0070*/  LDC.64 R2, c[0x0][0x380] ;  /* 0x0000e000ff027b82 */ /* 0x000e220000000a00 */
[----:B------:R-:W1:Y:S01]  /*0080*/  LDCU.64 UR4, c[0x0][0x358] ;  /* 0x00006b00ff0477ac */ /* 0x000e620008000a00 */
[----:B------:R-:W2:Y:S06]  /*0090*/  LDCU.64 UR6, c[0x0][0x388] ;  /* 0x00007100ff0677ac */ /* 0x000eac0008000a00 */
[----:B------:R-:W2:Y:S01]  /*00a0*/  LDC.64 R8, c[0x0][0x390] ;  /* 0x0000e400ff087b82 */ /* 0x000ea20000000a00 */
[----:B0-----:R-:W-:-:S05]  /*00b0*/  IMAD.WIDE R2, R0, 0x18, R2 ;  /* 0x0000001800027825 */ /* 0x001fca00078e0202 */
[----:B-1----:R-:W3:Y:S04]  /*00c0*/  LDG.E R12, desc[UR4][R2.64] ;  /* 0x00000004020c7981 */ /* 0x002ee8000c1e1900 */
[----:B------:R-:W4:Y:S04]  /*00d0*/  LDG.E R14, desc[UR4][R2.64+0x4] ;  /* 0x00000404020e7981 */ /* 0x000f28000c1e1900 */
[----:B------:R-:W5:Y:S01]  /*00e0*/  LDG.E R16, desc[UR4][R2.64+0x8] ;  /* 0x0000080402107981 */ /* 0x000f62000c1e1900 */
[C-C-:B--2---:R-:W-:Y:S02]  /*00f0*/  IMAD R4, R0.reuse, UR6, R9.reuse ;  /* 0x0000000600047c24 */ /* 0x144fe4000f8e0209 */
[----:B------:R-:W-:-:S02]  /*0100*/  IMAD R6, R0, UR7, R9 ;  /* 0x0000000700067c24 */ /* 0x000fc4000f8e0209 */
[----:B------:R-:W-:Y:S02]  /*0110*/  IMAD R9, R0, R8, R9 ;  /* 0x0000000800097224 */ /* 0x000fe400078e0209 */
[----:B------:R-:W-:-:S04]  /*0120*/  IMAD.HI R0, R4, 0x68db8bad, RZ ;  /* 0x68db8bad04007827 */ /* 0x000fc800078e02ff */
[----:B------:R-:W-:Y:S01]  /*0130*/  IMAD.HI R7, R6, 0x68db8bad, RZ ;  /* 0x68db8bad06077827 */ /* 0x000fe200078e02ff */
[----:B------:R-:W-:-:S03]  /*0140*/  SHF.R.U32.HI R5, RZ, 0x1f, R0 ;  /* 0x0000001fff057819 */ /* 0x000fc60000011600 */
[----:B------:R-:W-:Y:S01]  /*0150*/  IMAD.HI R10, R9, 0x68db8bad, RZ ;  /* 0x68db8bad090a7827 */ /* 0x000fe200078e02ff */
[----:B------:R-:W-:Y:S02]  /*0160*/  SHF.R.U32.HI R8, RZ, 0x1f, R7 ;  /* 0x0000001fff087819 */ /* 0x000fe40000011607 */
[----:B------:R-:W-:Y:S02]  /*0170*/  LEA.HI.SX32 R5, R0, R5, 0x14 ;  /* 0x0000000500057211 */ /* 0x000fe400078fa2ff */
[----:B------:R-:W-:Y:S02]  /*0180*/  SHF.R.U32.HI R11, RZ, 0x1f, R10 ;  /* 0x0000001fff0b7819 */ /* 0x000fe4000001160a */
[----:B------:R-:W-:Y:S01]  /*0190*/  LEA.HI.SX32 R7, R7, R8, 0x14 ;  /* 0x0000000807077211 */ /* 0x000fe200078fa2ff */
[----:B------:R-:W-:Y:S01]  /*01a0*/  IMAD R5, R5, -0x2710, R4 ;  /* 0xffffd8f005057824 */ /* 0x000fe200078e0204 */
[----:B------:R-:W-:-:S03]  /*01b0*/  LEA.HI.SX32 R10, R10, R11, 0x14 ;  /* 0x0000000b0a0a7211 */ /* 0x000fc600078fa2ff */
[----:B------:R-:W-:Y:S01]  /*01c0*/  IMAD R7, R7, -0x2710, R6 ;  /* 0xffffd8f007077824 */ /* 0x000fe200078e0206 */
[----:B------:R-:W-:Y:S01]  /*01d0*/  I2FP.F32.S32 R5, R5 ;  /* 0x0000000500057245 */ /* 0x000fe20000201400 */
[----:B------:R-:W-:-:S03]  /*01e0*/  IMAD R10, R10, -0x2710, R9 ;  /* 0xffffd8f00a0a7824 */ /* 0x000fc600078e0209 */
[----:B------:R-:W-:Y:S01]  /*01f0*/  I2FP.F32.S32 R7, R7 ;  /* 0x0000000700077245 */ /* 0x000fe20000201400 */
[----:B------:R-:W-:Y:S01]  /*0200*/  STG.E desc[UR4][R2.64+0xc], R5 ;  /* 0x00000c0502007986 */ /* 0x000fe2000c101904 */
[----:B------:R-:W-:-:S03]  /*0210*/  I2FP.F32.S32 R9, R10 ;  /* 0x0000000a00097245 */ /* 0x000fc60000201400 */
[----:B------:R-:W-:Y:S04]  /*0220*/  STG.E desc[UR4][R2.64+0x10], R7 ;  /* 0x0000100702007986 */ /* 0x000fe8000c101904 */
[----:B------:R-:W-:Y:S01]  /*0230*/  STG.E desc[UR4][R2.64+0x14], R9 ;  /* 0x0000140902007986 */ /* 0x000fe2000c101904 */
[----:B---3--:R-:W-:Y:S01]  /*0240*/  FADD R11, R5, R12 ;  /* 0x0000000c050b7221 */ /* 0x008fe20000000000 */
[----:B----4-:R-:W-:-:S04]  /*0250*/  FADD R13, R7, R14 ;  /* 0x0000000e070d7221 */ /* 0x010fc80000000000 */
[----:B------:R-:W-:Y:S01]  /*0260*/  STG.E desc[UR4][R2.64], R11 ;  /* 0x0000000b02007986 */ /* 0x000fe2000c101904 */
[----:B-----5:R-:W-:-:S03]  /*0270*/  FADD R15, R9, R16 ;  /* 0x00000010090f7221 */ /* 0x020fc60000000000 */
[----:B------:R-:W-:Y:S04]  /*0280*/  STG.E desc[UR4][R2.64+0x4], R13 ;  /* 0x0000040d02007986 */ /* 0x000fe8000c101904 */
[----:B------:R-:W-:Y:S01]  /*0290*/  STG.E desc[UR4][R2.64+0x8], R15 ;  /* 0x0000080f02007986 */ /* 0x000fe2000c101904 */
[----:B------:R-:W-:Y:S05]  /*02a0*/  EXIT ;  /* 0x000000000000794d */ /* 0x000fea0003800000 */
.L_x_0:
[----:B------:R-:W-:-:S00]  /*02b0*/  BRA `(.L_x_0) ;  /* 0xfffffffc00fc7947 */ /* 0x000fc0000383ffff */
[----:B------:R-:W-:-:S00]  /*02c0*/  NOP ;  /* 0x0000000000007918 */ /* 0x000fc00000000000 */
        /* <DEDUP_REMOVED lines=11> */
.L_x_1:


//--------------------- .nv.shared.reserved.0     --------------------------
	.section	.nv.shared.reserved.0,"aw",@nobits
	.weak		__nv_reservedSMEM_offset_0_alias
	.size		__nv_reservedSMEM_offset_0_alias, 0, 64
	.other		__nv_reservedSMEM_offset_0_alias,@"STO_CUDA_RESERVED_SHARED STV_DEFAULT"
__nv_reservedSMEM_offset_0_alias:
	.zero		0
	.zero		64


//--------------------- .nv.constant0._Z8timestepP8particle4seedi --------------------------
	.section	.nv.constant0._Z8timestepP8particle4seedi,"a",@progbits
	.sectionflags	@""
	.align	4
.nv.constant0._Z8timestepP8particle4seedi:
	.zero		920


//--------------------- SYMBOLS --------------------------

	.type		.nv.reservedSmem.offset0,@object
	.size		.nv.reservedSmem.offset0,0x4
